//
// Generated by NVIDIA NVVM Compiler
//
// Compiler Build ID: CL-36424714
// Cuda compilation tools, release 13.0, V13.0.88
// Based on NVVM 20.0.0
//

.version 9.0
.target sm_100
.address_size 64

	// .globl	_Z20rollAndFindMaxKernelPiS_m
.global .align 4 .b8 precalc_xorwow_matrix[102400];
.global .align 4 .b8 precalc_xorwow_offset_matrix[102400];
.global .align 4 .b8 mrg32k3aM1[2304];
.global .align 4 .b8 mrg32k3aM2[2304];
.global .align 4 .b8 mrg32k3aM1SubSeq[2016];
.global .align 4 .b8 mrg32k3aM2SubSeq[2016];
.global .align 4 .b8 mrg32k3aM1Seq[2304];
.global .align 4 .b8 mrg32k3aM2Seq[2304];
.const .align 8 .b8 __cr_lgamma_table[72];

.visible .entry _Z20rollAndFindMaxKernelPiS_m(
	.param .u64 .ptr .align 1 _Z20rollAndFindMaxKernelPiS_m_param_0,
	.param .u64 .ptr .align 1 _Z20rollAndFindMaxKernelPiS_m_param_1,
	.param .u64 _Z20rollAndFindMaxKernelPiS_m_param_2
)
{
	.reg .pred 	%p<7>;
	.reg .b32 	%r<65>;
	.reg .b64 	%rd<12>;

	ld.param.u64 	%rd1, [_Z20rollAndFindMaxKernelPiS_m_param_0];
	ld.param.u64 	%rd2, [_Z20rollAndFindMaxKernelPiS_m_param_1];
	ld.param.u64 	%rd3, [_Z20rollAndFindMaxKernelPiS_m_param_2];
	mov.u32 	%r11, %ctaid.x;
	mov.u32 	%r12, %ntid.x;
	mov.u32 	%r13, %tid.x;
	mad.lo.s32 	%r1, %r11, %r12, %r13;
	setp.gt.s32 	%p1, %r1, 999999999;
	@%p1 bra 	$L__BB0_5;
	// begin inline asm
	mov.u64 	%rd4, %clock64;
	// end inline asm
	add.s32 	%r15, %r1, 1;
	cvt.u64.u32 	%rd5, %r15;
	cvt.u32.u64 	%r16, %rd4;
	cvt.u32.u64 	%r17, %rd5;
	add.s32 	%r18, %r16, %r17;
	cvt.u32.u64 	%r19, %rd3;
	xor.b32  	%r64, %r18, %r19;
	mov.b32 	%r62, 0;
	mov.u32 	%r63, %r62;
$L__BB0_2:
	shl.b32 	%r20, %r64, 13;
	xor.b32  	%r21, %r20, %r64;
	shr.u32 	%r22, %r21, 17;
	xor.b32  	%r23, %r22, %r21;
	shl.b32 	%r24, %r23, 5;
	// begin inline asm
	mov.u64 	%rd6, %clock64;
	// end inline asm
	cvt.u32.u64 	%r25, %rd6;
	xor.b32  	%r26, %r24, %r25;
	xor.b32  	%r27, %r26, %r23;
	and.b32  	%r28, %r27, 3;
	setp.eq.s32 	%p2, %r28, 0;
	selp.u32 	%r29, 1, 0, %p2;
	add.s32 	%r30, %r63, %r29;
	shl.b32 	%r31, %r27, 13;
	xor.b32  	%r32, %r31, %r27;
	shr.u32 	%r33, %r32, 17;
	xor.b32  	%r34, %r33, %r32;
	shl.b32 	%r35, %r34, 5;
	// begin inline asm
	mov.u64 	%rd7, %clock64;
	// end inline asm
	cvt.u32.u64 	%r36, %rd7;
	xor.b32  	%r37, %r35, %r36;
	xor.b32  	%r38, %r37, %r34;
	and.b32  	%r39, %r38, 3;
	setp.eq.s32 	%p3, %r39, 0;
	selp.u32 	%r40, 1, 0, %p3;
	add.s32 	%r41, %r30, %r40;
	shl.b32 	%r42, %r38, 13;
	xor.b32  	%r43, %r42, %r38;
	shr.u32 	%r44, %r43, 17;
	xor.b32  	%r45, %r44, %r43;
	shl.b32 	%r46, %r45, 5;
	// begin inline asm
	mov.u64 	%rd8, %clock64;
	// end inline asm
	cvt.u32.u64 	%r47, %rd8;
	xor.b32  	%r48, %r46, %r47;
	xor.b32  	%r6, %r48, %r45;
	and.b32  	%r49, %r6, 3;
	setp.eq.s32 	%p4, %r49, 0;
	selp.u32 	%r50, 1, 0, %p4;
	add.s32 	%r7, %r41, %r50;
	setp.eq.s32 	%p5, %r62, 228;
	@%p5 bra 	$L__BB0_4;
	shl.b32 	%r51, %r6, 13;
	xor.b32  	%r52, %r51, %r6;
	shr.u32 	%r53, %r52, 17;
	xor.b32  	%r54, %r53, %r52;
	shl.b32 	%r55, %r54, 5;
	// begin inline asm
	mov.u64 	%rd9, %clock64;
	// end inline asm
	cvt.u32.u64 	%r56, %rd9;
	xor.b32  	%r57, %r55, %r56;
	xor.b32  	%r64, %r57, %r54;
	and.b32  	%r58, %r64, 3;
	setp.eq.s32 	%p6, %r58, 0;
	selp.u32 	%r59, 1, 0, %p6;
	add.s32 	%r63, %r7, %r59;
	add.s32 	%r62, %r62, 4;
	bra.uni 	$L__BB0_2;
$L__BB0_4:
	cvta.to.global.u64 	%rd10, %rd1;
	atom.global.max.s32 	%r60, [%rd10], %r7;
	cvta.to.global.u64 	%rd11, %rd2;
	atom.global.add.u32 	%r61, [%rd11], 1;
$L__BB0_5:
	ret;

}


// ===== COMPILED SASS (sm_100) =====

	.target	sm_100

	.elftype	@"ET_EXEC"


//--------------------- .note.nv.tkinfo           --------------------------
	.section	.note.nv.tkinfo,"",@"SHT_NOTE"
	.sectionflags	@"SHF_NOTE_NV_TKINFO"
	.tkinfo
        /*0018*/ 	.word	0x00000002
        /*0030*/ 	.string	""
        /*0030*/ 	.string	"ptxas"
        /*0030*/ 	.string	"Cuda compilation tools, release 13.0, V13.0.88"
        /*0030*/ 	.string	"Build cuda_13.0.r13.0/compiler.36424714_0"
        /*0030*/ 	.string	"-arch sm_100 -m 64 "



//--------------------- .note.nv.cuinfo           --------------------------
	.section	.note.nv.cuinfo,"",@"SHT_NOTE"
	.sectionflags	@"SHF_NOTE_NV_CUINFO"
        /*0018*/ 	.short	0x0002
        /*001a*/ 	.short	0x0064
        /*001c*/ 	.short	0x0082
	.zero		2


//--------------------- .nv.info                  --------------------------
	.section	.nv.info,"",@"SHT_CUDA_INFO"
	.align	4


	//----- nvinfo : EIATTR_REGCOUNT
	.align		4
        /*0000*/ 	.byte	0x04, 0x2f
        /*0002*/ 	.short	(.L_10 - .L_9)
	.align		4
.L_9:
        /*0004*/ 	.word	index@(_Z20rollAndFindMaxKernelPiS_m)
        /*0008*/ 	.word	0x0000000c


	//----- nvinfo : EIATTR_FRAME_SIZE
	.align		4
.L_10:
        /*000c*/ 	.byte	0x04, 0x11
        /*000e*/ 	.short	(.L_12 - .L_11)
	.align		4
.L_11:
        /*0010*/ 	.word	index@(_Z20rollAndFindMaxKernelPiS_m)
        /*0014*/ 	.word	0x00000000


	//----- nvinfo : EIATTR_MIN_STACK_SIZE
	.align		4
.L_12:
        /*0018*/ 	.byte	0x04, 0x12
        /*001a*/ 	.short	(.L_14 - .L_13)
	.align		4
.L_13:
        /*001c*/ 	.word	index@(_Z20rollAndFindMaxKernelPiS_m)
        /*0020*/ 	.word	0x00000000
.L_14:


//--------------------- .nv.compat                --------------------------
	.section	.nv.compat,"",@"SHT_CUDA_COMPAT_INFO"
	.align	4
        /*0000*/ 	.byte	0x02, 0x09, 0x00, 0x00, 0x02, 0x02, 0x01, 0x00, 0x02, 0x05, 0x05, 0x00, 0x03, 0x07, 0x01, 0x01
        /*0010*/ 	.byte	0x02, 0x03, 0x00, 0x00, 0x02, 0x06, 0x01, 0x00, 0x04, 0x0b, 0x08, 0x00, 0x09, 0x00, 0x00, 0x00
        /*0020*/ 	.byte	0x00, 0x00, 0x00, 0x00


//--------------------- .nv.info._Z20rollAndFindMaxKernelPiS_m --------------------------
	.section	.nv.info._Z20rollAndFindMaxKernelPiS_m,"",@"SHT_CUDA_INFO"
	.sectionflags	@""
	.align	4


	//----- nvinfo : EIATTR_CUDA_API_VERSION
	.align		4
        /*0000*/ 	.byte	0x04, 0x37
        /*0002*/ 	.short	(.L_16 - .L_15)
.L_15:
        /*0004*/ 	.word	0x00000082


	//----- nvinfo : EIATTR_KPARAM_INFO
	.align		4
.L_16:
        /*0008*/ 	.byte	0x04, 0x17
        /*000a*/ 	.short	(.L_18 - .L_17)
.L_17:
        /*000c*/ 	.word	0x00000000
        /*0010*/ 	.short	0x0002
        /*0012*/ 	.short	0x0010
        /*0014*/ 	.byte	0x00, 0xf0, 0x21, 0x00


	//----- nvinfo : EIATTR_KPARAM_INFO
	.align		4
.L_18:
        /*0018*/ 	.byte	0x04, 0x17
        /*001a*/ 	.short	(.L_20 - .L_19)
.L_19:
        /*001c*/ 	.word	0x00000000
        /*0020*/ 	.short	0x0001
        /*0022*/ 	.short	0x0008
        /*0024*/ 	.byte	0x00, 0xf5, 0x21, 0x00


	//----- nvinfo : EIATTR_KPARAM_INFO
	.align		4
.L_20:
        /*0028*/ 	.byte	0x04, 0x17
        /*002a*/ 	.short	(.L_22 - .L_21)
.L_21:
        /*002c*/ 	.word	0x00000000
        /*0030*/ 	.short	0x0000
        /*0032*/ 	.short	0x0000
        /*0034*/ 	.byte	0x00, 0xf5, 0x21, 0x00


	//----- nvinfo : EIATTR_SPARSE_MMA_MASK
	.align		4
.L_22:
        /*0038*/ 	.byte	0x03, 0x50
        /*003a*/ 	.short	0x0000


	//----- nvinfo : EIATTR_MAXREG_COUNT
	.align		4
        /*003c*/ 	.byte	0x03, 0x1b
        /*003e*/ 	.short	0x00ff


	//----- nvinfo : EIATTR_MERCURY_ISA_VERSION
	.align		4
        /*0040*/ 	.byte	0x03, 0x5f
        /*0042*/ 	.short	0x0101


	//----- nvinfo : EIATTR_INT_WARP_WIDE_INSTR_OFFSETS
	.align		4
        /*0044*/ 	.byte	0x04, 0x31
        /*0046*/ 	.short	(.L_24 - .L_23)


	//   ....[0]....
.L_23:
        /*0048*/ 	.word	0x000010f0


	//   ....[1]....
        /*004c*/ 	.word	0x00001100


	//----- nvinfo : EIATTR_VRC_CTA_INIT_COUNT
	.align		4
.L_24:
        /*0050*/ 	.byte	0x02, 0x4a
	.zero		1
	.zero		1


	//----- nvinfo : EIATTR_EXIT_INSTR_OFFSETS
	.align		4
        /*0054*/ 	.byte	0x04, 0x1c
        /*0056*/ 	.short	(.L_26 - .L_25)


	//   ....[0]....
.L_25:
        /*0058*/ 	.word	0x00000060


	//   ....[1]....
        /*005c*/ 	.word	0x00001180


	//----- nvinfo : EIATTR_CBANK_PARAM_SIZE
	.align		4
.L_26:
        /*0060*/ 	.byte	0x03, 0x19
        /*0062*/ 	.short	0x0018


	//----- nvinfo : EIATTR_PARAM_CBANK
	.align		4
        /*0064*/ 	.byte	0x04, 0x0a
        /*0066*/ 	.short	(.L_28 - .L_27)
	.align		4
.L_27:
        /*0068*/ 	.word	index@(.nv.constant0._Z20rollAndFindMaxKernelPiS_m)
        /*006c*/ 	.short	0x0380
        /*006e*/ 	.short	0x0018


	//----- nvinfo : EIATTR_SW_WAR
	.align		4
.L_28:
        /*0070*/ 	.byte	0x04, 0x36
        /*0072*/ 	.short	(.L_30 - .L_29)
.L_29:
        /*0074*/ 	.word	0x00000008
.L_30:


//--------------------- .nv.callgraph             --------------------------
	.section	.nv.callgraph,"",@"SHT_CUDA_CALLGRAPH"
	.align	4
	.sectionentsize	8
	.align		4
        /*0000*/ 	.word	0x00000000
	.align		4
        /*0004*/ 	.word	0xffffffff
	.align		4
        /*0008*/ 	.word	0x00000000
	.align		4
        /*000c*/ 	.word	0xfffffffe
	.align		4
        /*0010*/ 	.word	0x00000000
	.align		4
        /*0014*/ 	.word	0xfffffffd
	.align		4
        /*0018*/ 	.word	0x00000000
	.align		4
        /*001c*/ 	.word	0xfffffffc


//--------------------- .nv.constant4             --------------------------
	.section	.nv.constant4,"a",@progbits
	.align	8
	.align		8
.nv.constant4:
        /*0000*/ 	.dword	precalc_xorwow_matrix
	.align		8
        /*0008*/ 	.dword	precalc_xorwow_offset_matrix
	.align		8
        /*0010*/ 	.dword	mrg32k3aM1
	.align		8
        /*0018*/ 	.dword	mrg32k3aM2
	.align		8
        /*0020*/ 	.dword	mrg32k3aM1SubSeq
	.align		8
        /*0028*/ 	.dword	mrg32k3aM2SubSeq
	.align		8
        /*0030*/ 	.dword	mrg32k3aM1Seq
	.align		8
        /*0038*/ 	.dword	mrg32k3aM2Seq


//--------------------- .nv.constant3             --------------------------
	.section	.nv.constant3,"a",@progbits
	.align	8
.nv.constant3:
	.type		__cr_lgamma_table,@object
	.size		__cr_lgamma_table,(.L_8 - __cr_lgamma_table)
__cr_lgamma_table:
        /*0000*/ 	.byte	0x00, 0x00, 0x00, 0x00, 0x00, 0x00, 0x00, 0x00, 0x00, 0x00, 0x00, 0x00, 0x00, 0x00, 0x00, 0x00
        /*0010*/ 	.byte	0xef, 0x39, 0xfa, 0xfe, 0x42, 0x2e, 0xe6, 0x3f, 0x02, 0x20, 0x2a, 0xfa, 0x0b, 0xab, 0xfc, 0x3f
        /*0020*/ 	.byte	0xf9, 0x2c, 0x92, 0x7c, 0xa7, 0x6c, 0x09, 0x40, 0xc9, 0x79, 0x44, 0x3c, 0x64, 0x26, 0x13, 0x40
        /*0030*/ 	.byte	0xca, 0x01, 0xcf, 0x3a, 0x27, 0x51, 0x1a, 0x40, 0x30, 0xcc, 0x2d, 0xf3, 0xe1, 0x0c, 0x21, 0x40
        /*0040*/ 	.byte	0x0d, 0xb7, 0xfc, 0x82, 0x8e, 0x35, 0x25, 0x40
.L_8:


//--------------------- .text._Z20rollAndFindMaxKernelPiS_m --------------------------
	.section	.text._Z20rollAndFindMaxKernelPiS_m,"ax",@progbits
	.align	128
        .global         _Z20rollAndFindMaxKernelPiS_m
        .type           _Z20rollAndFindMaxKernelPiS_m,@function
        .size           _Z20rollAndFindMaxKernelPiS_m,(.L_x_2 - _Z20rollAndFindMaxKernelPiS_m)
        .other          _Z20rollAndFindMaxKernelPiS_m,@"STO_CUDA_ENTRY STV_DEFAULT"
_Z20rollAndFindMaxKernelPiS_m:
.text._Z20rollAndFindMaxKernelPiS_m:
[----:B------:R-:W-:Y:S01]  /*0000*/  LDC R1, c[0x0][0x37c] ;  /* 0x0000df00ff017b82 */ /* 0x000fe20000000800 */
[----:B------:R-:W0:Y:S07]  /*0010*/  S2R R3, SR_TID.X ;  /* 0x0000000000037919 */ /* 0x000e2e0000002100 */
[----:B------:R-:W0:Y:S08]  /*0020*/  S2UR UR4, SR_CTAID.X ;  /* 0x00000000000479c3 */ /* 0x000e300000002500 */
[----:B------:R-:W0:Y:S02]  /*0030*/  LDC R0, c[0x0][0x360] ;  /* 0x0000d800ff007b82 */ /* 0x000e240000000800 */
[----:B0-----:R-:W-:-:S05]  /*0040*/  IMAD R0, R0, UR4, R3 ;  /* 0x0000000400007c24 */ /* 0x001fca000f8e0203 */
[----:B------:R-:W-:-:S13]  /*0050*/  ISETP.GT.AND P0, PT, R0, 0x3b9ac9ff, PT ;  /* 0x3b9ac9ff0000780c */ /* 0x000fda0003f04270 */
[----:B------:R-:W-:Y:S05]  /*0060*/  @P0 EXIT ;  /* 0x000000000000094d */ /* 0x000fea0003800000 */
[----:B------:R-:W-:Y:S01]  /*0070*/  CS2R.32 R3, SR_CLOCKLO ;  /* 0x0000000000037805 */ /* 0x000fe20000005000 */
[----:B------:R-:W0:Y:S03]  /*0080*/  LDCU UR4, c[0x0][0x390] ;  /* 0x00007200ff0477ac */ /* 0x000e260008000800 */
[----:B------:R-:W-:-:S04]  /*0090*/  IADD3 R0, PT, PT, R3, 0x1, R0 ;  /* 0x0000000103007810 */ /* 0x000fc80007ffe000 */
[----:B0-----:R-:W-:-:S05]  /*00a0*/  LOP3.LUT R0, R0, UR4, RZ, 0x3c, !PT ;  /* 0x0000000400007c12 */ /* 0x001fca000f8e3cff */
[----:B------:R-:W-:-:S05]  /*00b0*/  IMAD.SHL.U32 R3, R0, 0x2000, RZ ;  /* 0x0000200000037824 */ /* 0x000fca00078e00ff */
[----:B------:R-:W-:-:S04]  /*00c0*/  LOP3.LUT R3, R3, R0, RZ, 0x3c, !PT ;  /* 0x0000000003037212 */ /* 0x000fc800078e3cff */
[----:B------:R-:W-:-:S04]  /*00d0*/  SHF.R.U32.HI R0, RZ, 0x11, R3 ;  /* 0x00000011ff007819 */ /* 0x000fc80000011603 */
[----:B------:R-:W-:-:S05]  /*00e0*/  LOP3.LUT R0, R0, R3, RZ, 0x3c, !PT ;  /* 0x0000000300007212 */ /* 0x000fca00078e3cff */
[----:B------:R-:W-:Y:S01]  /*00f0*/  IMAD.SHL.U32 R3, R0, 0x20, RZ ;  /* 0x0000002000037824 */ /* 0x000fe200078e00ff */
[----:B------:R-:W0:Y:S01]  /*0100*/  S2UR UR4, SR_CLOCKLO ;  /* 0x00000000000479c3 */ /* 0x000e220000005000 */
[----:B------:R-:W-:-:S03]  /*0110*/  NOP ;  /* 0x0000000000007918 */ /* 0x000fc60000000000 */
[----:B0-----:R-:W-:-:S04]  /*0120*/  LOP3.LUT R3, R0, UR4, R3, 0x96, !PT ;  /* 0x0000000400037c12 */ /* 0x001fc8000f8e9603 */
[C---:B------:R-:W-:Y:S01]  /*0130*/  LOP3.LUT P0, RZ, R3.reuse, 0x3, RZ, 0xc0, !PT ;  /* 0x0000000303ff7812 */ /* 0x040fe2000780c0ff */
[----:B------:R-:W-:-:S05]  /*0140*/  IMAD.SHL.U32 R0, R3, 0x2000, RZ ;  /* 0x0000200003007824 */ /* 0x000fca00078e00ff */
[----:B------:R-:W-:-:S04]  /*0150*/  LOP3.LUT R0, R0, R3, RZ, 0x3c, !PT ;  /* 0x0000000300007212 */ /* 0x000fc800078e3cff */
[----:B------:R-:W-:-:S04]  /*0160*/  SHF.R.U32.HI R5, RZ, 0x11, R0 ;  /* 0x00000011ff057819 */ /* 0x000fc80000011600 */
[----:B------:R-:W-:-:S05]  /*0170*/  LOP3.LUT R5, R5, R0, RZ, 0x3c, !PT ;  /* 0x0000000005057212 */ /* 0x000fca00078e3cff */
[----:B------:R-:W-:Y:S01]  /*0180*/  IMAD.SHL.U32 R0, R5, 0x20, RZ ;  /* 0x0000002005007824 */ /* 0x000fe200078e00ff */
[----:B------:R-:W0:Y:S01]  /*0190*/  S2UR UR4, SR_CLOCKLO ;  /* 0x00000000000479c3 */ /* 0x000e220000005000 */
[----:B------:R-:W-:-:S03]  /*01a0*/  NOP ;  /* 0x0000000000007918 */ /* 0x000fc60000000000 */
[----:B0-----:R-:W-:Y:S01]  /*01b0*/  LOP3.LUT R0, R5, UR4, R0, 0x96, !PT ;  /* 0x0000000405007c12 */ /* 0x001fe2000f8e9600 */
[----:B------:R-:W-:-:S03]  /*01c0*/  IMAD.MOV.U32 R4, RZ, RZ, 0x2 ;  /* 0x00000002ff047424 */ /* 0x000fc600078e00ff */
[C---:B------:R-:W-:Y:S01]  /*01d0*/  LOP3.LUT P1, RZ, R0.reuse, 0x3, RZ, 0xc0, !PT ;  /* 0x0000000300ff7812 */ /* 0x040fe2000782c0ff */
[----:B------:R-:W-:-:S03]  /*01e0*/  IMAD.SHL.U32 R3, R0, 0x2000, RZ ;  /* 0x0000200000037824 */ /* 0x000fc600078e00ff */
[----:B------:R-:W-:Y:S02]  /*01f0*/  SEL R2, RZ, 0x1, P1 ;  /* 0x00000001ff027807 */ /* 0x000fe40000800000 */
[----:B------:R-:W-:-:S04]  /*0200*/  LOP3.LUT R3, R3, R0, RZ, 0x3c, !PT ;  /* 0x0000000003037212 */ /* 0x000fc800078e3cff */
[----:B------:R-:W-:-:S03]  /*0210*/  SHF.R.U32.HI R0, RZ, 0x11, R3 ;  /* 0x00000011ff007819 */ /* 0x000fc60000011603 */
[----:B------:R-:W-:Y:S01]  /*0220*/  @P1 IMAD.MOV R4, RZ, RZ, 0x1 ;  /* 0x00000001ff041424 */ /* 0x000fe200078e02ff */
[----:B------:R-:W-:Y:S01]  /*0230*/  LOP3.LUT R0, R0, R3, RZ, 0x3c, !PT ;  /* 0x0000000300007212 */ /* 0x000fe200078e3cff */
[----:B------:R-:W-:-:S04]  /*0240*/  @P0 IMAD.MOV R4, RZ, RZ, R2 ;  /* 0x000000ffff040224 */ /* 0x000fc800078e0202 */
[----:B------:R-:W-:Y:S01]  /*0250*/  IMAD.SHL.U32 R3, R0, 0x20, RZ ;  /* 0x0000002000037824 */ /* 0x000fe200078e00ff */
[----:B------:R-:W0:Y:S01]  /*0260*/  S2UR UR4, SR_CLOCKLO ;  /* 0x00000000000479c3 */ /* 0x000e220000005000 */
[----:B------:R-:W-:-:S03]  /*0270*/  NOP ;  /* 0x0000000000007918 */ /* 0x000fc60000000000 */
[----:B0-----:R-:W-:Y:S01]  /*0280*/  LOP3.LUT R3, R0, UR4, R3, 0x96, !PT ;  /* 0x0000000400037c12 */ /* 0x001fe2000f8e9603 */
[----:B------:R-:W-:-:S03]  /*0290*/  VIADD R2, R4, 0x1 ;  /* 0x0000000104027836 */ /* 0x000fc60000000000 */
[C---:B------:R-:W-:Y:S01]  /*02a0*/  LOP3.LUT P0, RZ, R3.reuse, 0x3, RZ, 0xc0, !PT ;  /* 0x0000000303ff7812 */ /* 0x040fe2000780c0ff */
[----:B------:R-:W-:-:S05]  /*02b0*/  IMAD.SHL.U32 R0, R3, 0x2000, RZ ;  /* 0x0000200003007824 */ /* 0x000fca00078e00ff */
[----:B------:R-:W-:-:S04]  /*02c0*/  LOP3.LUT R0, R0, R3, RZ, 0x3c, !PT ;  /* 0x0000000300007212 */ /* 0x000fc800078e3cff */
[----:B------:R-:W-:-:S03]  /*02d0*/  SHF.R.U32.HI R3, RZ, 0x11, R0 ;  /* 0x00000011ff037819 */ /* 0x000fc60000011600 */
[----:B------:R-:W-:Y:S01]  /*02e0*/  @P0 IMAD.MOV R2, RZ, RZ, R4 ;  /* 0x000000ffff020224 */ /* 0x000fe200078e0204 */
[----:B------:R-:W-:-:S05]  /*02f0*/  LOP3.LUT R3, R3, R0, RZ, 0x3c, !PT ;  /* 0x0000000003037212 */ /* 0x000fca00078e3cff */
[----:B------:R-:W-:Y:S01]  /*0300*/  IMAD.SHL.U32 R0, R3, 0x20, RZ ;  /* 0x0000002003007824 */ /* 0x000fe200078e00ff */
[----:B------:R-:W0:Y:S01]  /*0310*/  S2UR UR4, SR_CLOCKLO ;  /* 0x00000000000479c3 */ /* 0x000e220000005000 */
[----:B------:R-:W-:-:S03]  /*0320*/  NOP ;  /* 0x0000000000007918 */ /* 0x000fc60000000000 */
[----:B0-----:R-:W-:Y:S01]  /*0330*/  LOP3.LUT R0, R3, UR4, R0, 0x96, !PT ;  /* 0x0000000403007c12 */ /* 0x001fe2000f8e9600 */
[----:B------:R-:W-:Y:S01]  /*0340*/  VIADD R4, R2, 0x1 ;  /* 0x0000000102047836 */ /* 0x000fe20000000000 */
[----:B------:R-:W-:Y:S02]  /*0350*/  UMOV UR4, 0x4 ;  /* 0x0000000400047882 */ /* 0x000fe40000000000 */
        /* <DEDUP_REMOVED lines=33> */
[----:B------:R-:W0:Y:S02]  /*0570*/  LDCU.64 UR6, c[0x0][0x358] ;  /* 0x00006b00ff0677ac */ /* 0x000e240008000a00 */
[----:B------:R-:W-:-:S13]  /*0580*/  LOP3.LUT P0, RZ, R0, 0x3, RZ, 0xc0, !PT ;  /* 0x0000000300ff7812 */ /* 0x000fda000780c0ff */
[----:B------:R-:W-:-:S07]  /*0590*/  @P0 IMAD.MOV R6, RZ, RZ, R4 ;  /* 0x000000ffff060224 */ /* 0x000fce00078e0204 */
.L_x_0:
[----:B------:R-:W-:-:S05]  /*05a0*/  IMAD.SHL.U32 R3, R0, 0x2000, RZ ;  /* 0x0000200000037824 */ /* 0x000fca00078e00ff */
[----:B------:R-:W-:-:S04]  /*05b0*/  LOP3.LUT R3, R3, R0, RZ, 0x3c, !PT ;  /* 0x0000000003037212 */ /* 0x000fc800078e3cff */
[----:B------:R-:W-:-:S04]  /*05c0*/  SHF.R.U32.HI R0, RZ, 0x11, R3 ;  /* 0x00000011ff007819 */ /* 0x000fc80000011603 */
[----:B------:R-:W-:-:S05]  /*05d0*/  LOP3.LUT R0, R0, R3, RZ, 0x3c, !PT ;  /* 0x0000000300007212 */ /* 0x000fca00078e3cff */
[----:B------:R-:W-:Y:S01]  /*05e0*/  IMAD.SHL.U32 R3, R0, 0x20, RZ ;  /* 0x0000002000037824 */ /* 0x000fe200078e00ff */
[----:B------:R-:W1:Y:S01]  /*05f0*/  S2UR UR5, SR_CLOCKLO ;  /* 0x00000000000579c3 */ /* 0x000e620000005000 */
[----:B------:R-:W-:-:S03]  /*0600*/  NOP ;  /* 0x0000000000007918 */ /* 0x000fc60000000000 */
[----:B-1----:R-:W-:Y:S01]  /*0610*/  LOP3.LUT R3, R0, UR5, R3, 0x96, !PT ;  /* 0x0000000500037c12 */ /* 0x002fe2000f8e9603 */
        /* <DEDUP_REMOVED lines=132> */
[----:B------:R-:W-:Y:S01]  /*0e60*/  VIADD R2, R4, 0x1 ;  /* 0x0000000104027836 */ /* 0x000fe20000000000 */
[----:B------:R-:W-:Y:S02]  /*0e70*/  UIADD3 UR4, UPT, UPT, UR4, 0x10, URZ ;  /* 0x0000001004047890 */ /* 0x000fe4000fffe0ff */
        /* <DEDUP_REMOVED lines=32> */
[----:B------:R-:W-:Y:S01]  /*1080*/  UISETP.NE.AND UP0, UPT, UR4, 0xe4, UPT ;  /* 0x000000e40400788c */ /* 0x000fe2000bf05270 */
[----:B------:R-:W-:Y:S02]  /*1090*/  VIADD R6, R2, 0x1 ;  /* 0x0000000102067836 */ /* 0x000fe40000000000 */
[----:B------:R-:W-:-:S13]  /*10a0*/  LOP3.LUT P0, RZ, R0, 0x3, RZ, 0xc0, !PT ;  /* 0x0000000300ff7812 */ /* 0x000fda000780c0ff */
[----:B------:R-:W-:Y:S01]  /*10b0*/  @P0 IMAD.MOV R6, RZ, RZ, R2 ;  /* 0x000000ffff060224 */ /* 0x000fe200078e0202 */
[----:B------:R-:W-:Y:S06]  /*10c0*/  BRA.U UP0, `(.L_x_0) ;  /* 0xfffffff500347547 */ /* 0x000fec000b83ffff */
[----:B------:R-:W1:Y:S01]  /*10d0*/  S2R R0, SR_LANEID ;  /* 0x0000000000007919 */ /* 0x000e620000000000 */
[----:B------:R-:W0:Y:S01]  /*10e0*/  LDC.64 R2, c[0x0][0x380] ;  /* 0x0000e000ff027b82 */ /* 0x000e220000000a00 */
[----:B------:R-:W-:Y:S01]  /*10f0*/  VOTEU.ANY UR4, UPT, PT ;  /* 0x0000000000047886 */ /* 0x000fe200038e0100 */
[----:B------:R-:W-:Y:S01]  /*1100*/  CREDUX.MAX.S32 UR8, R6 ;  /* 0x00000000060872cc */ /* 0x000fe20000000200 */
[----:B------:R-:W-:Y:S02]  /*1110*/  UFLO.U32 UR5, UR4 ;  /* 0x00000004000572bd */ /* 0x000fe400080e0000 */
[----:B------:R-:W2:Y:S03]  /*1120*/  POPC R9, UR4 ;  /* 0x0000000400097d09 */ /* 0x000ea60008000000 */
[----:B------:R-:W2:Y:S07]  /*1130*/  LDC.64 R4, c[0x0][0x388] ;  /* 0x0000e200ff047b82 */ /* 0x000eae0000000a00 */
[----:B------:R-:W-:Y:S01]  /*1140*/  IMAD.U32 R7, RZ, RZ, UR8 ;  /* 0x00000008ff077e24 */ /* 0x000fe2000f8e00ff */
[----:B-1----:R-:W-:-:S13]  /*1150*/  ISETP.EQ.U32.AND P0, PT, R0, UR5, PT ;  /* 0x0000000500007c0c */ /* 0x002fda000bf02070 */
[----:B0-----:R-:W-:Y:S04]  /*1160*/  @P0 REDG.E.MAX.S32.STRONG.GPU desc[UR6][R2.64], R7 ;  /* 0x000000070200098e */ /* 0x001fe8000d12e306 */
[----:B--2---:R-:W-:Y:S01]  /*1170*/  @P0 REDG.E.ADD.STRONG.GPU desc[UR6][R4.64], R9 ;  /* 0x000000090400098e */ /* 0x004fe2000c12e106 */
[----:B------:R-:W-:Y:S05]  /*1180*/  EXIT ;  /* 0x000000000000794d */ /* 0x000fea0003800000 */
.L_x_1:
[----:B------:R-:W-:-:S00]  /*1190*/  BRA `(.L_x_1) ;  /* 0xfffffffc00fc7947 */ /* 0x000fc0000383ffff */
[----:B------:R-:W-:-:S00]  /*11a0*/  NOP ;  /* 0x0000000000007918 */ /* 0x000fc00000000000 */
        /* <DEDUP_REMOVED lines=13> */
.L_x_2:


//--------------------- .nv.global.init           --------------------------
	.section	.nv.global.init,"aw",@progbits
	.align	4
.nv.global.init:
	.type		mrg32k3aM1SubSeq,@object
	.size		mrg32k3aM1SubSeq,(mrg32k3aM2SubSeq - mrg32k3aM1SubSeq)
mrg32k3aM1SubSeq:
        /*0000*/ 	.byte	0x0b, 0xcc, 0xee, 0x04, 0x73, 0x29, 0x8b, 0x6f, 0xf6, 0x53, 0x03, 0xf6, 0x23, 0xf6, 0xea, 0xda
        /* <DEDUP_REMOVED lines=125> */
	.type		mrg32k3aM2SubSeq,@object
	.size		mrg32k3aM2SubSeq,(mrg32k3aM1 - mrg32k3aM2SubSeq)
mrg32k3aM2SubSeq:
        /* <DEDUP_REMOVED lines=126> */
	.type		mrg32k3aM1,@object
	.size		mrg32k3aM1,(mrg32k3aM1Seq - mrg32k3aM1)
mrg32k3aM1:
        /* <DEDUP_REMOVED lines=144> */
	.type		mrg32k3aM1Seq,@object
	.size		mrg32k3aM1Seq,(mrg32k3aM2 - mrg32k3aM1Seq)
mrg32k3aM1Seq:
        /* <DEDUP_REMOVED lines=144> */
	.type		mrg32k3aM2,@object
	.size		mrg32k3aM2,(mrg32k3aM2Seq - mrg32k3aM2)
mrg32k3aM2:
        /* <DEDUP_REMOVED lines=144> */
	.type		mrg32k3aM2Seq,@object
	.size		mrg32k3aM2Seq,(precalc_xorwow_matrix - mrg32k3aM2Seq)
mrg32k3aM2Seq:
        /* <DEDUP_REMOVED lines=144> */
	.type		precalc_xorwow_matrix,@object
	.size		precalc_xorwow_matrix,(precalc_xorwow_offset_matrix - precalc_xorwow_matrix)
precalc_xorwow_matrix:
        /* <DEDUP_REMOVED lines=6400> */
	.type		precalc_xorwow_offset_matrix,@object
	.size		precalc_xorwow_offset_matrix,(.L_1 - precalc_xorwow_offset_matrix)
precalc_xorwow_offset_matrix:
        /* <DEDUP_REMOVED lines=6400> */
.L_1:


//--------------------- .nv.shared.reserved.0     --------------------------
	.section	.nv.shared.reserved.0,"aw",@nobits
	.weak		__nv_reservedSMEM_offset_0_alias
	.size		__nv_reservedSMEM_offset_0_alias, 0, 64
	.other		__nv_reservedSMEM_offset_0_alias,@"STO_CUDA_RESERVED_SHARED STV_DEFAULT"
__nv_reservedSMEM_offset_0_alias:
	.zero		0
	.zero		64


//--------------------- .nv.constant0._Z20rollAndFindMaxKernelPiS_m --------------------------
	.section	.nv.constant0._Z20rollAndFindMaxKernelPiS_m,"a",@progbits
	.sectionflags	@""
	.align	4
.nv.constant0._Z20rollAndFindMaxKernelPiS_m:
	.zero		920


//--------------------- SYMBOLS --------------------------

	.type		.nv.reservedSmem.offset0,@object
	.size		.nv.reservedSmem.offset0,0x4
